//
// Generated by NVIDIA NVVM Compiler
//
// Compiler Build ID: CL-36424714
// Cuda compilation tools, release 13.0, V13.0.88
// Based on NVVM 20.0.0
//

.version 9.0
.target sm_100
.address_size 64

	// .globl	_Z13matmul_kernelPKfS0_Pfiii

.visible .entry _Z13matmul_kernelPKfS0_Pfiii(
	.param .u64 .ptr .align 1 _Z13matmul_kernelPKfS0_Pfiii_param_0,
	.param .u64 .ptr .align 1 _Z13matmul_kernelPKfS0_Pfiii_param_1,
	.param .u64 .ptr .align 1 _Z13matmul_kernelPKfS0_Pfiii_param_2,
	.param .u32 _Z13matmul_kernelPKfS0_Pfiii_param_3,
	.param .u32 _Z13matmul_kernelPKfS0_Pfiii_param_4,
	.param .u32 _Z13matmul_kernelPKfS0_Pfiii_param_5
)
{


	ret;

}
	// .globl	_Z10add_kernelPKfS0_Pfi
.visible .entry _Z10add_kernelPKfS0_Pfi(
	.param .u64 .ptr .align 1 _Z10add_kernelPKfS0_Pfi_param_0,
	.param .u64 .ptr .align 1 _Z10add_kernelPKfS0_Pfi_param_1,
	.param .u64 .ptr .align 1 _Z10add_kernelPKfS0_Pfi_param_2,
	.param .u32 _Z10add_kernelPKfS0_Pfi_param_3
)
{


	ret;

}


// ===== COMPILED SASS (sm_100) =====

	.target	sm_100

	.elftype	@"ET_EXEC"


//--------------------- .note.nv.tkinfo           --------------------------
	.section	.note.nv.tkinfo,"",@"SHT_NOTE"
	.sectionflags	@"SHF_NOTE_NV_TKINFO"
	.tkinfo
        /*0018*/ 	.word	0x00000002
        /*0030*/ 	.string	""
        /*0030*/ 	.string	"ptxas"
        /*0030*/ 	.string	"Cuda compilation tools, release 13.0, V13.0.88"
        /*0030*/ 	.string	"Build cuda_13.0.r13.0/compiler.36424714_0"
        /*0030*/ 	.string	"-arch sm_100 -m 64 "



//--------------------- .note.nv.cuinfo           --------------------------
	.section	.note.nv.cuinfo,"",@"SHT_NOTE"
	.sectionflags	@"SHF_NOTE_NV_CUINFO"
        /*0018*/ 	.short	0x0002
        /*001a*/ 	.short	0x0064
        /*001c*/ 	.short	0x0082
	.zero		2


//--------------------- .nv.info                  --------------------------
	.section	.nv.info,"",@"SHT_CUDA_INFO"
	.align	4


	//----- nvinfo : EIATTR_REGCOUNT
	.align		4
        /*0000*/ 	.byte	0x04, 0x2f
        /*0002*/ 	.short	(.L_1 - .L_0)
	.align		4
.L_0:
        /*0004*/ 	.word	index@(_Z13matmul_kernelPKfS0_Pfiii)
        /*0008*/ 	.word	0x00000004


	//----- nvinfo : EIATTR_FRAME_SIZE
	.align		4
.L_1:
        /*000c*/ 	.byte	0x04, 0x11
        /*000e*/ 	.short	(.L_3 - .L_2)
	.align		4
.L_2:
        /*0010*/ 	.word	index@(_Z13matmul_kernelPKfS0_Pfiii)
        /*0014*/ 	.word	0x00000000


	//----- nvinfo : EIATTR_REGCOUNT
	.align		4
.L_3:
        /*0018*/ 	.byte	0x04, 0x2f
        /*001a*/ 	.short	(.L_5 - .L_4)
	.align		4
.L_4:
        /*001c*/ 	.word	index@(_Z10add_kernelPKfS0_Pfi)
        /*0020*/ 	.word	0x00000004


	//----- nvinfo : EIATTR_FRAME_SIZE
	.align		4
.L_5:
        /*0024*/ 	.byte	0x04, 0x11
        /*0026*/ 	.short	(.L_7 - .L_6)
	.align		4
.L_6:
        /*0028*/ 	.word	index@(_Z10add_kernelPKfS0_Pfi)
        /*002c*/ 	.word	0x00000000


	//----- nvinfo : EIATTR_MIN_STACK_SIZE
	.align		4
.L_7:
        /*0030*/ 	.byte	0x04, 0x12
        /*0032*/ 	.short	(.L_9 - .L_8)
	.align		4
.L_8:
        /*0034*/ 	.word	index@(_Z10add_kernelPKfS0_Pfi)
        /*0038*/ 	.word	0x00000000


	//----- nvinfo : EIATTR_MIN_STACK_SIZE
	.align		4
.L_9:
        /*003c*/ 	.byte	0x04, 0x12
        /*003e*/ 	.short	(.L_11 - .L_10)
	.align		4
.L_10:
        /*0040*/ 	.word	index@(_Z13matmul_kernelPKfS0_Pfiii)
        /*0044*/ 	.word	0x00000000
.L_11:


//--------------------- .nv.compat                --------------------------
	.section	.nv.compat,"",@"SHT_CUDA_COMPAT_INFO"
	.align	4
        /*0000*/ 	.byte	0x02, 0x09, 0x00, 0x00, 0x02, 0x02, 0x01, 0x00, 0x02, 0x05, 0x05, 0x00, 0x03, 0x07, 0x01, 0x01
        /*0010*/ 	.byte	0x02, 0x03, 0x00, 0x00, 0x02, 0x06, 0x01, 0x00, 0x04, 0x0b, 0x08, 0x00, 0x09, 0x00, 0x00, 0x00
        /*0020*/ 	.byte	0x00, 0x00, 0x00, 0x00


//--------------------- .nv.info._Z10add_kernelPKfS0_Pfi --------------------------
	.section	.nv.info._Z10add_kernelPKfS0_Pfi,"",@"SHT_CUDA_INFO"
	.sectionflags	@""
	.align	4


	//----- nvinfo : EIATTR_CUDA_API_VERSION
	.align		4
        /*0000*/ 	.byte	0x04, 0x37
        /*0002*/ 	.short	(.L_13 - .L_12)
.L_12:
        /*0004*/ 	.word	0x00000082


	//----- nvinfo : EIATTR_KPARAM_INFO
	.align		4
.L_13:
        /*0008*/ 	.byte	0x04, 0x17
        /*000a*/ 	.short	(.L_15 - .L_14)
.L_14:
        /*000c*/ 	.word	0x00000000
        /*0010*/ 	.short	0x0003
        /*0012*/ 	.short	0x0018
        /*0014*/ 	.byte	0x00, 0xf0, 0x11, 0x00


	//----- nvinfo : EIATTR_KPARAM_INFO
	.align		4
.L_15:
        /*0018*/ 	.byte	0x04, 0x17
        /*001a*/ 	.short	(.L_17 - .L_16)
.L_16:
        /*001c*/ 	.word	0x00000000
        /*0020*/ 	.short	0x0002
        /*0022*/ 	.short	0x0010
        /*0024*/ 	.byte	0x00, 0xf5, 0x21, 0x00


	//----- nvinfo : EIATTR_KPARAM_INFO
	.align		4
.L_17:
        /*0028*/ 	.byte	0x04, 0x17
        /*002a*/ 	.short	(.L_19 - .L_18)
.L_18:
        /*002c*/ 	.word	0x00000000
        /*0030*/ 	.short	0x0001
        /*0032*/ 	.short	0x0008
        /*0034*/ 	.byte	0x00, 0xf5, 0x21, 0x00


	//----- nvinfo : EIATTR_KPARAM_INFO
	.align		4
.L_19:
        /*0038*/ 	.byte	0x04, 0x17
        /*003a*/ 	.short	(.L_21 - .L_20)
.L_20:
        /*003c*/ 	.word	0x00000000
        /*0040*/ 	.short	0x0000
        /*0042*/ 	.short	0x0000
        /*0044*/ 	.byte	0x00, 0xf5, 0x21, 0x00


	//----- nvinfo : EIATTR_SPARSE_MMA_MASK
	.align		4
.L_21:
        /*0048*/ 	.byte	0x03, 0x50
        /*004a*/ 	.short	0x0000


	//----- nvinfo : EIATTR_MAXREG_COUNT
	.align		4
        /*004c*/ 	.byte	0x03, 0x1b
        /*004e*/ 	.short	0x00ff


	//----- nvinfo : EIATTR_MERCURY_ISA_VERSION
	.align		4
        /*0050*/ 	.byte	0x03, 0x5f
        /*0052*/ 	.short	0x0101


	//----- nvinfo : EIATTR_VRC_CTA_INIT_COUNT
	.align		4
        /*0054*/ 	.byte	0x02, 0x4a
	.zero		1
	.zero		1


	//----- nvinfo : EIATTR_EXIT_INSTR_OFFSETS
	.align		4
        /*0058*/ 	.byte	0x04, 0x1c
        /*005a*/ 	.short	(.L_23 - .L_22)


	//   ....[0]....
.L_22:
        /*005c*/ 	.word	0x00000010


	//----- nvinfo : EIATTR_CBANK_PARAM_SIZE
	.align		4
.L_23:
        /*0060*/ 	.byte	0x03, 0x19
        /*0062*/ 	.short	0x001c


	//----- nvinfo : EIATTR_PARAM_CBANK
	.align		4
        /*0064*/ 	.byte	0x04, 0x0a
        /*0066*/ 	.short	(.L_25 - .L_24)
	.align		4
.L_24:
        /*0068*/ 	.word	index@(.nv.constant0._Z10add_kernelPKfS0_Pfi)
        /*006c*/ 	.short	0x0380
        /*006e*/ 	.short	0x001c


	//----- nvinfo : EIATTR_SW_WAR
	.align		4
.L_25:
        /*0070*/ 	.byte	0x04, 0x36
        /*0072*/ 	.short	(.L_27 - .L_26)
.L_26:
        /*0074*/ 	.word	0x00000008
.L_27:


//--------------------- .nv.info._Z13matmul_kernelPKfS0_Pfiii --------------------------
	.section	.nv.info._Z13matmul_kernelPKfS0_Pfiii,"",@"SHT_CUDA_INFO"
	.sectionflags	@""
	.align	4


	//----- nvinfo : EIATTR_CUDA_API_VERSION
	.align		4
        /*0000*/ 	.byte	0x04, 0x37
        /*0002*/ 	.short	(.L_29 - .L_28)
.L_28:
        /*0004*/ 	.word	0x00000082


	//----- nvinfo : EIATTR_KPARAM_INFO
	.align		4
.L_29:
        /*0008*/ 	.byte	0x04, 0x17
        /*000a*/ 	.short	(.L_31 - .L_30)
.L_30:
        /*000c*/ 	.word	0x00000000
        /*0010*/ 	.short	0x0005
        /*0012*/ 	.short	0x0020
        /*0014*/ 	.byte	0x00, 0xf0, 0x11, 0x00


	//----- nvinfo : EIATTR_KPARAM_INFO
	.align		4
.L_31:
        /*0018*/ 	.byte	0x04, 0x17
        /*001a*/ 	.short	(.L_33 - .L_32)
.L_32:
        /*001c*/ 	.word	0x00000000
        /*0020*/ 	.short	0x0004
        /*0022*/ 	.short	0x001c
        /*0024*/ 	.byte	0x00, 0xf0, 0x11, 0x00


	//----- nvinfo : EIATTR_KPARAM_INFO
	.align		4
.L_33:
        /*0028*/ 	.byte	0x04, 0x17
        /*002a*/ 	.short	(.L_35 - .L_34)
.L_34:
        /*002c*/ 	.word	0x00000000
        /*0030*/ 	.short	0x0003
        /*0032*/ 	.short	0x0018
        /*0034*/ 	.byte	0x00, 0xf0, 0x11, 0x00


	//----- nvinfo : EIATTR_KPARAM_INFO
	.align		4
.L_35:
        /*0038*/ 	.byte	0x04, 0x17
        /*003a*/ 	.short	(.L_37 - .L_36)
.L_36:
        /*003c*/ 	.word	0x00000000
        /*0040*/ 	.short	0x0002
        /*0042*/ 	.short	0x0010
        /*0044*/ 	.byte	0x00, 0xf5, 0x21, 0x00


	//----- nvinfo : EIATTR_KPARAM_INFO
	.align		4
.L_37:
        /*0048*/ 	.byte	0x04, 0x17
        /*004a*/ 	.short	(.L_39 - .L_38)
.L_38:
        /*004c*/ 	.word	0x00000000
        /*0050*/ 	.short	0x0001
        /*0052*/ 	.short	0x0008
        /*0054*/ 	.byte	0x00, 0xf5, 0x21, 0x00


	//----- nvinfo : EIATTR_KPARAM_INFO
	.align		4
.L_39:
        /*0058*/ 	.byte	0x04, 0x17
        /*005a*/ 	.short	(.L_41 - .L_40)
.L_40:
        /*005c*/ 	.word	0x00000000
        /*0060*/ 	.short	0x0000
        /*0062*/ 	.short	0x0000
        /*0064*/ 	.byte	0x00, 0xf5, 0x21, 0x00


	//----- nvinfo : EIATTR_SPARSE_MMA_MASK
	.align		4
.L_41:
        /*0068*/ 	.byte	0x03, 0x50
        /*006a*/ 	.short	0x0000


	//----- nvinfo : EIATTR_MAXREG_COUNT
	.align		4
        /*006c*/ 	.byte	0x03, 0x1b
        /*006e*/ 	.short	0x00ff


	//----- nvinfo : EIATTR_MERCURY_ISA_VERSION
	.align		4
        /*0070*/ 	.byte	0x03, 0x5f
        /*0072*/ 	.short	0x0101


	//----- nvinfo : EIATTR_VRC_CTA_INIT_COUNT
	.align		4
        /*0074*/ 	.byte	0x02, 0x4a
	.zero		1
	.zero		1


	//----- nvinfo : EIATTR_EXIT_INSTR_OFFSETS
	.align		4
        /*0078*/ 	.byte	0x04, 0x1c
        /*007a*/ 	.short	(.L_43 - .L_42)


	//   ....[0]....
.L_42:
        /*007c*/ 	.word	0x00000010


	//----- nvinfo : EIATTR_CBANK_PARAM_SIZE
	.align		4
.L_43:
        /*0080*/ 	.byte	0x03, 0x19
        /*0082*/ 	.short	0x0024


	//----- nvinfo : EIATTR_PARAM_CBANK
	.align		4
        /*0084*/ 	.byte	0x04, 0x0a
        /*0086*/ 	.short	(.L_45 - .L_44)
	.align		4
.L_44:
        /*0088*/ 	.word	index@(.nv.constant0._Z13matmul_kernelPKfS0_Pfiii)
        /*008c*/ 	.short	0x0380
        /*008e*/ 	.short	0x0024


	//----- nvinfo : EIATTR_SW_WAR
	.align		4
.L_45:
        /*0090*/ 	.byte	0x04, 0x36
        /*0092*/ 	.short	(.L_47 - .L_46)
.L_46:
        /*0094*/ 	.word	0x00000008
.L_47:


//--------------------- .nv.callgraph             --------------------------
	.section	.nv.callgraph,"",@"SHT_CUDA_CALLGRAPH"
	.align	4
	.sectionentsize	8
	.align		4
        /*0000*/ 	.word	0x00000000
	.align		4
        /*0004*/ 	.word	0xffffffff
	.align		4
        /*0008*/ 	.word	0x00000000
	.align		4
        /*000c*/ 	.word	0xfffffffe
	.align		4
        /*0010*/ 	.word	0x00000000
	.align		4
        /*0014*/ 	.word	0xfffffffd
	.align		4
        /*0018*/ 	.word	0x00000000
	.align		4
        /*001c*/ 	.word	0xfffffffc


//--------------------- .text._Z10add_kernelPKfS0_Pfi --------------------------
	.section	.text._Z10add_kernelPKfS0_Pfi,"ax",@progbits
	.align	128
        .global         _Z10add_kernelPKfS0_Pfi
        .type           _Z10add_kernelPKfS0_Pfi,@function
        .size           _Z10add_kernelPKfS0_Pfi,(.L_x_2 - _Z10add_kernelPKfS0_Pfi)
        .other          _Z10add_kernelPKfS0_Pfi,@"STO_CUDA_ENTRY STV_DEFAULT"
_Z10add_kernelPKfS0_Pfi:
.text._Z10add_kernelPKfS0_Pfi:
[----:B------:R-:W-:Y:S01]  /*0000*/  LDC R1, c[0x0][0x37c] ;  /* 0x0000df00ff017b82 */ /* 0x000fe20000000800 */
[----:B------:R-:W-:Y:S05]  /*0010*/  EXIT ;  /* 0x000000000000794d */ /* 0x000fea0003800000 */
.L_x_0:
[----:B------:R-:W-:-:S00]  /*0020*/  BRA `(.L_x_0) ;  /* 0xfffffffc00fc7947 */ /* 0x000fc0000383ffff */
[----:B------:R-:W-:-:S00]  /*0030*/  NOP ;  /* 0x0000000000007918 */ /* 0x000fc00000000000 */
        /* <DEDUP_REMOVED lines=12> */
.L_x_2:


//--------------------- .text._Z13matmul_kernelPKfS0_Pfiii --------------------------
	.section	.text._Z13matmul_kernelPKfS0_Pfiii,"ax",@progbits
	.align	128
        .global         _Z13matmul_kernelPKfS0_Pfiii
        .type           _Z13matmul_kernelPKfS0_Pfiii,@function
        .size           _Z13matmul_kernelPKfS0_Pfiii,(.L_x_3 - _Z13matmul_kernelPKfS0_Pfiii)
        .other          _Z13matmul_kernelPKfS0_Pfiii,@"STO_CUDA_ENTRY STV_DEFAULT"
_Z13matmul_kernelPKfS0_Pfiii:
.text._Z13matmul_kernelPKfS0_Pfiii:
[----:B------:R-:W-:Y:S01]  /*0000*/  LDC R1, c[0x0][0x37c] ;  /* 0x0000df00ff017b82 */ /* 0x000fe20000000800 */
[----:B------:R-:W-:Y:S05]  /*0010*/  EXIT ;  /* 0x000000000000794d */ /* 0x000fea0003800000 */
.L_x_1:
        /* <DEDUP_REMOVED lines=14> */
.L_x_3:


//--------------------- .nv.shared.reserved.0     --------------------------
	.section	.nv.shared.reserved.0,"aw",@nobits
	.weak		__nv_reservedSMEM_offset_0_alias
	.size		__nv_reservedSMEM_offset_0_alias, 0, 64
	.other		__nv_reservedSMEM_offset_0_alias,@"STO_CUDA_RESERVED_SHARED STV_DEFAULT"
__nv_reservedSMEM_offset_0_alias:
	.zero		0
	.zero		64


//--------------------- .nv.constant0._Z10add_kernelPKfS0_Pfi --------------------------
	.section	.nv.constant0._Z10add_kernelPKfS0_Pfi,"a",@progbits
	.sectionflags	@""
	.align	4
.nv.constant0._Z10add_kernelPKfS0_Pfi:
	.zero		924


//--------------------- .nv.constant0._Z13matmul_kernelPKfS0_Pfiii --------------------------
	.section	.nv.constant0._Z13matmul_kernelPKfS0_Pfiii,"a",@progbits
	.sectionflags	@""
	.align	4
.nv.constant0._Z13matmul_kernelPKfS0_Pfiii:
	.zero		932


//--------------------- SYMBOLS --------------------------

	.type		.nv.reservedSmem.offset0,@object
	.size		.nv.reservedSmem.offset0,0x4
